	.headerflags	@"EF_CUDA_TEXMODE_UNIFIED EF_CUDA_64BIT_ADDRESS EF_CUDA_ACCELERATORS EF_CUDA_SM90 EF_CUDA_VIRTUAL_SM(EF_CUDA_SM90)"
	.elftype	@"ET_EXEC"


//--------------------- .nv.info                  --------------------------
	.section	.nv.info,"",@"SHT_CUDA_INFO"
	.align	4


	//----- nvinfo : EIATTR_REGCOUNT
	.align		4
        /*0000*/ 	.byte	0x04, 0x2f
        /*0002*/ 	.short	(.L_1 - .L_0)
	.align		4
.L_0:
        /*0004*/ 	.word	index@(triton_poi_fused_convolution_19)
        /*0008*/ 	.word	0x0000000a


	//----- nvinfo : EIATTR_MIN_STACK_SIZE
	.align		4
.L_1:
        /*000c*/ 	.byte	0x04, 0x12
        /*000e*/ 	.short	(.L_3 - .L_2)
	.align		4
.L_2:
        /*0010*/ 	.word	index@(triton_poi_fused_convolution_19)
        /*0014*/ 	.word	0x00000000


	//----- nvinfo : EIATTR_FRAME_SIZE
	.align		4
.L_3:
        /*0018*/ 	.byte	0x04, 0x11
        /*001a*/ 	.short	(.L_5 - .L_4)
	.align		4
.L_4:
        /*001c*/ 	.word	index@(triton_poi_fused_convolution_19)
        /*0020*/ 	.word	0x00000000


	//----- nvinfo : EIATTR_MIN_STACK_SIZE
	.align		4
.L_5:
        /*0024*/ 	.byte	0x04, 0x12
        /*0026*/ 	.short	(.L_7 - .L_6)
	.align		4
.L_6:
        /*0028*/ 	.word	index@(triton_poi_fused_convolution_19)
        /*002c*/ 	.word	0x00000000
.L_7:


//--------------------- .nv.info.triton_poi_fused_convolution_19 --------------------------
	.section	.nv.info.triton_poi_fused_convolution_19,"",@"SHT_CUDA_INFO"
	.sectionflags	@""
	.align	4


	//----- nvinfo : EIATTR_CUDA_API_VERSION
	.align		4
        /*0000*/ 	.byte	0x04, 0x37
        /*0002*/ 	.short	(.L_9 - .L_8)
.L_8:
        /*0004*/ 	.word	0x0000007c


	//----- nvinfo : EIATTR_KPARAM_INFO
	.align		4
.L_9:
        /*0008*/ 	.byte	0x04, 0x17
        /*000a*/ 	.short	(.L_11 - .L_10)
.L_10:
        /*000c*/ 	.word	0x00000000
        /*0010*/ 	.short	0x0002
        /*0012*/ 	.short	0x0010
        /*0014*/ 	.byte	0x00, 0xf0, 0x11, 0x00


	//----- nvinfo : EIATTR_KPARAM_INFO
	.align		4
.L_11:
        /*0018*/ 	.byte	0x04, 0x17
        /*001a*/ 	.short	(.L_13 - .L_12)
.L_12:
        /*001c*/ 	.word	0x00000000
        /*0020*/ 	.short	0x0001
        /*0022*/ 	.short	0x0008
        /*0024*/ 	.byte	0x00, 0xf4, 0x21, 0x00


	//----- nvinfo : EIATTR_KPARAM_INFO
	.align		4
.L_13:
        /*0028*/ 	.byte	0x04, 0x17
        /*002a*/ 	.short	(.L_15 - .L_14)
.L_14:
        /*002c*/ 	.word	0x00000000
        /*0030*/ 	.short	0x0000
        /*0032*/ 	.short	0x0000
        /*0034*/ 	.byte	0x00, 0xf4, 0x21, 0x00


	//----- nvinfo : EIATTR_SPARSE_MMA_MASK
	.align		4
.L_15:
        /*0038*/ 	.byte	0x03, 0x50
        /*003a*/ 	.short	0x0000


	//----- nvinfo : EIATTR_MAXREG_COUNT
	.align		4
        /*003c*/ 	.byte	0x03, 0x1b
        /*003e*/ 	.short	0x00ff


	//----- nvinfo : EIATTR_EXIT_INSTR_OFFSETS
	.align		4
        /*0040*/ 	.byte	0x04, 0x1c
        /*0042*/ 	.short	(.L_17 - .L_16)


	//   ....[0]....
.L_16:
        /*0044*/ 	.word	0x00000100


	//   ....[1]....
        /*0048*/ 	.word	0x00000120


	//----- nvinfo : EIATTR_REQNTID
	.align		4
.L_17:
        /*004c*/ 	.byte	0x04, 0x10
        /*004e*/ 	.short	(.L_19 - .L_18)
.L_18:
        /*0050*/ 	.word	0x00000020
        /*0054*/ 	.word	0x00000001
        /*0058*/ 	.word	0x00000001


	//----- nvinfo : EIATTR_CBANK_PARAM_SIZE
	.align		4
.L_19:
        /*005c*/ 	.byte	0x03, 0x19
        /*005e*/ 	.short	0x0014


	//----- nvinfo : EIATTR_PARAM_CBANK
	.align		4
        /*0060*/ 	.byte	0x04, 0x0a
        /*0062*/ 	.short	(.L_21 - .L_20)
	.align		4
.L_20:
        /*0064*/ 	.word	index@(.nv.constant0.triton_poi_fused_convolution_19)
        /*0068*/ 	.short	0x0210
        /*006a*/ 	.short	0x0014


	//----- nvinfo : EIATTR_SW_WAR
	.align		4
.L_21:
        /*006c*/ 	.byte	0x04, 0x36
        /*006e*/ 	.short	(.L_23 - .L_22)
.L_22:
        /*0070*/ 	.word	0x00000008
.L_23:


//--------------------- .nv.callgraph             --------------------------
	.section	.nv.callgraph,"",@"SHT_CUDA_CALLGRAPH"
	.align	4
	.sectionentsize	8
	.align		4
        /*0000*/ 	.word	0x00000000
	.align		4
        /*0004*/ 	.word	0xffffffff
	.align		4
        /*0008*/ 	.word	0x00000000
	.align		4
        /*000c*/ 	.word	0xfffffffe
	.align		4
        /*0010*/ 	.word	0x00000000
	.align		4
        /*0014*/ 	.word	0xfffffffd
	.align		4
        /*0018*/ 	.word	0x00000000
	.align		4
        /*001c*/ 	.word	0xfffffffc


//--------------------- .text.triton_poi_fused_convolution_19 --------------------------
	.section	.text.triton_poi_fused_convolution_19,"ax",@progbits
	.align	128
        .global         triton_poi_fused_convolution_19
        .type           triton_poi_fused_convolution_19,@function
        .size           triton_poi_fused_convolution_19,(.L_x_1 - triton_poi_fused_convolution_19)
        .other          triton_poi_fused_convolution_19,@"STO_CUDA_ENTRY STV_DEFAULT"
triton_poi_fused_convolution_19:
.text.triton_poi_fused_convolution_19:
[----:B------:R-:W0:Y:S02]  /*0000*/  LDC R1, c[0x0][0x28] ;  /* 0x00000a00ff017b82 */ /* 0x000e240000000800 */
[----:B------:R-:W1:Y:S01]  /*0010*/  S2R R0, SR_TID.X ;  /* 0x0000000000007919 */ /* 0x000e620000002100 */
[----:B------:R-:W2:Y:S01]  /*0020*/  LDC.64 R2, c[0x0][0x210] ;  /* 0x00008400ff027b82 */ /* 0x000ea20000000a00 */
[----:B------:R-:W-:Y:S01]  /*0030*/  ULDC.64 UR4, c[0x0][0x208] ;  /* 0x0000820000047ab9 */ /* 0x000fe20000000a00 */
[----:B------:R-:W3:Y:S06]  /*0040*/  S2R R7, SR_CTAID.X ;  /* 0x0000000000077919 */ /* 0x000eec0000002500 */
[----:B------:R-:W4:Y:S01]  /*0050*/  LDC.64 R4, c[0x0][0x218] ;  /* 0x00008600ff047b82 */ /* 0x000f220000000a00 */
[----:B-1----:R-:W-:Y:S01]  /*0060*/  SHF.L.U32 R0, R0, 0x1, RZ ;  /* 0x0000000100007819 */ /* 0x002fe200000006ff */
[----:B----4-:R-:W4:Y:S03]  /*0070*/  LDG.E R4, desc[UR4][R4.64] ;  /* 0x0000000404047981 */ /* 0x010f26000c1e1900 */
[----:B------:R-:W-:-:S04]  /*0080*/  LOP3.LUT R0, R0, 0x3e, RZ, 0xc0, !PT ;  /* 0x0000003e00007812 */ /* 0x000fc800078ec0ff */
[----:B---3--:R-:W-:-:S04]  /*0090*/  LEA R7, R7, R0, 0x6 ;  /* 0x0000000007077211 */ /* 0x008fc800078e30ff */
[C---:B------:R-:W-:Y:S01]  /*00a0*/  ISETP.GE.AND P0, PT, R7.reuse, 0x40, PT ;  /* 0x000000400700780c */ /* 0x040fe20003f06270 */
[----:B--2---:R-:W-:Y:S01]  /*00b0*/  IMAD.WIDE R2, R7, 0x4, R2 ;  /* 0x0000000407027825 */ /* 0x004fe200078e0202 */
[----:B------:R-:W-:-:S11]  /*00c0*/  CS2R R6, SRZ ;  /* 0x0000000000067805 */ /* 0x000fd6000001ff00 */
[----:B------:R-:W4:Y:S02]  /*00d0*/  @!P0 LDG.E.64 R6, desc[UR4][R2.64] ;  /* 0x0000000402068981 */ /* 0x000f24000c1e1b00 */
[C---:B----4-:R-:W-:Y:S01]  /*00e0*/  FADD R6, R4.reuse, R6 ;  /* 0x0000000604067221 */ /* 0x050fe20000000000 */
[----:B------:R-:W-:Y:S01]  /*00f0*/  FADD R7, R4, R7 ;  /* 0x0000000704077221 */ /* 0x000fe20000000000 */
[----:B------:R-:W-:Y:S06]  /*0100*/  @P0 EXIT ;  /* 0x000000000000094d */ /* 0x000fec0003800000 */
[----:B------:R-:W-:Y:S01]  /*0110*/  STG.E.64 desc[UR4][R2.64], R6 ;  /* 0x0000000602007986 */ /* 0x000fe2000c101b04 */
[----:B------:R-:W-:Y:S05]  /*0120*/  EXIT ;  /* 0x000000000000794d */ /* 0x000fea0003800000 */
.L_x_0:
[----:B------:R-:W-:-:S00]  /*0130*/  BRA `(.L_x_0) ;  /* 0xfffffffc00fc7947 */ /* 0x000fc0000383ffff */
[----:B------:R-:W-:-:S00]  /*0140*/  NOP ;  /* 0x0000000000007918 */ /* 0x000fc00000000000 */
        /* <DEDUP_REMOVED lines=11> */
.L_x_1:


//--------------------- .nv.constant0.triton_poi_fused_convolution_19 --------------------------
	.section	.nv.constant0.triton_poi_fused_convolution_19,"a",@progbits
	.sectionflags	@""
	.align	4
.nv.constant0.triton_poi_fused_convolution_19:
	.zero		548
